//
// Generated by NVIDIA NVVM Compiler
//
// Compiler Build ID: CL-36424714
// Cuda compilation tools, release 13.0, V13.0.88
// Based on NVVM 20.0.0
//

.version 9.0
.target sm_100
.address_size 64

	// .globl	_Z11test_kernelPf

.visible .entry _Z11test_kernelPf(
	.param .u64 .ptr .align 1 _Z11test_kernelPf_param_0
)
{
	.reg .b32 	%r<2>;
	.reg .b64 	%rd<3>;

	ld.param.u64 	%rd1, [_Z11test_kernelPf_param_0];
	cvta.to.global.u64 	%rd2, %rd1;
	mov.b32 	%r1, 1109917696;
	st.global.u32 	[%rd2], %r1;
	ret;

}


// ===== COMPILED SASS (sm_100) =====

	.target	sm_100

	.elftype	@"ET_EXEC"


//--------------------- .note.nv.tkinfo           --------------------------
	.section	.note.nv.tkinfo,"",@"SHT_NOTE"
	.sectionflags	@"SHF_NOTE_NV_TKINFO"
	.tkinfo
        /*0018*/ 	.word	0x00000002
        /*0030*/ 	.string	""
        /*0030*/ 	.string	"ptxas"
        /*0030*/ 	.string	"Cuda compilation tools, release 13.0, V13.0.88"
        /*0030*/ 	.string	"Build cuda_13.0.r13.0/compiler.36424714_0"
        /*0030*/ 	.string	"-arch sm_100 -m 64 "



//--------------------- .note.nv.cuinfo           --------------------------
	.section	.note.nv.cuinfo,"",@"SHT_NOTE"
	.sectionflags	@"SHF_NOTE_NV_CUINFO"
        /*0018*/ 	.short	0x0002
        /*001a*/ 	.short	0x0064
        /*001c*/ 	.short	0x0082
	.zero		2


//--------------------- .nv.info                  --------------------------
	.section	.nv.info,"",@"SHT_CUDA_INFO"
	.align	4


	//----- nvinfo : EIATTR_REGCOUNT
	.align		4
        /*0000*/ 	.byte	0x04, 0x2f
        /*0002*/ 	.short	(.L_1 - .L_0)
	.align		4
.L_0:
        /*0004*/ 	.word	index@(_Z11test_kernelPf)
        /*0008*/ 	.word	0x00000008


	//----- nvinfo : EIATTR_FRAME_SIZE
	.align		4
.L_1:
        /*000c*/ 	.byte	0x04, 0x11
        /*000e*/ 	.short	(.L_3 - .L_2)
	.align		4
.L_2:
        /*0010*/ 	.word	index@(_Z11test_kernelPf)
        /*0014*/ 	.word	0x00000000


	//----- nvinfo : EIATTR_MIN_STACK_SIZE
	.align		4
.L_3:
        /*0018*/ 	.byte	0x04, 0x12
        /*001a*/ 	.short	(.L_5 - .L_4)
	.align		4
.L_4:
        /*001c*/ 	.word	index@(_Z11test_kernelPf)
        /*0020*/ 	.word	0x00000000
.L_5:


//--------------------- .nv.compat                --------------------------
	.section	.nv.compat,"",@"SHT_CUDA_COMPAT_INFO"
	.align	4
        /*0000*/ 	.byte	0x02, 0x09, 0x00, 0x00, 0x02, 0x02, 0x01, 0x00, 0x02, 0x05, 0x05, 0x00, 0x03, 0x07, 0x01, 0x01
        /*0010*/ 	.byte	0x02, 0x03, 0x00, 0x00, 0x02, 0x06, 0x01, 0x00, 0x04, 0x0b, 0x08, 0x00, 0x09, 0x00, 0x00, 0x00
        /*0020*/ 	.byte	0x00, 0x00, 0x00, 0x00


//--------------------- .nv.info._Z11test_kernelPf --------------------------
	.section	.nv.info._Z11test_kernelPf,"",@"SHT_CUDA_INFO"
	.sectionflags	@""
	.align	4


	//----- nvinfo : EIATTR_CUDA_API_VERSION
	.align		4
        /*0000*/ 	.byte	0x04, 0x37
        /*0002*/ 	.short	(.L_7 - .L_6)
.L_6:
        /*0004*/ 	.word	0x00000082


	//----- nvinfo : EIATTR_KPARAM_INFO
	.align		4
.L_7:
        /*0008*/ 	.byte	0x04, 0x17
        /*000a*/ 	.short	(.L_9 - .L_8)
.L_8:
        /*000c*/ 	.word	0x00000000
        /*0010*/ 	.short	0x0000
        /*0012*/ 	.short	0x0000
        /*0014*/ 	.byte	0x00, 0xf5, 0x21, 0x00


	//----- nvinfo : EIATTR_SPARSE_MMA_MASK
	.align		4
.L_9:
        /*0018*/ 	.byte	0x03, 0x50
        /*001a*/ 	.short	0x0000


	//----- nvinfo : EIATTR_MAXREG_COUNT
	.align		4
        /*001c*/ 	.byte	0x03, 0x1b
        /*001e*/ 	.short	0x00ff


	//----- nvinfo : EIATTR_MERCURY_ISA_VERSION
	.align		4
        /*0020*/ 	.byte	0x03, 0x5f
        /*0022*/ 	.short	0x0101


	//----- nvinfo : EIATTR_VRC_CTA_INIT_COUNT
	.align		4
        /*0024*/ 	.byte	0x02, 0x4a
	.zero		1
	.zero		1


	//----- nvinfo : EIATTR_EXIT_INSTR_OFFSETS
	.align		4
        /*0028*/ 	.byte	0x04, 0x1c
        /*002a*/ 	.short	(.L_11 - .L_10)


	//   ....[0]....
.L_10:
        /*002c*/ 	.word	0x00000050


	//----- nvinfo : EIATTR_CBANK_PARAM_SIZE
	.align		4
.L_11:
        /*0030*/ 	.byte	0x03, 0x19
        /*0032*/ 	.short	0x0008


	//----- nvinfo : EIATTR_PARAM_CBANK
	.align		4
        /*0034*/ 	.byte	0x04, 0x0a
        /*0036*/ 	.short	(.L_13 - .L_12)
	.align		4
.L_12:
        /*0038*/ 	.word	index@(.nv.constant0._Z11test_kernelPf)
        /*003c*/ 	.short	0x0380
        /*003e*/ 	.short	0x0008


	//----- nvinfo : EIATTR_SW_WAR
	.align		4
.L_13:
        /*0040*/ 	.byte	0x04, 0x36
        /*0042*/ 	.short	(.L_15 - .L_14)
.L_14:
        /*0044*/ 	.word	0x00000008
.L_15:


//--------------------- .nv.callgraph             --------------------------
	.section	.nv.callgraph,"",@"SHT_CUDA_CALLGRAPH"
	.align	4
	.sectionentsize	8
	.align		4
        /*0000*/ 	.word	0x00000000
	.align		4
        /*0004*/ 	.word	0xffffffff
	.align		4
        /*0008*/ 	.word	0x00000000
	.align		4
        /*000c*/ 	.word	0xfffffffe
	.align		4
        /*0010*/ 	.word	0x00000000
	.align		4
        /*0014*/ 	.word	0xfffffffd
	.align		4
        /*0018*/ 	.word	0x00000000
	.align		4
        /*001c*/ 	.word	0xfffffffc


//--------------------- .text._Z11test_kernelPf   --------------------------
	.section	.text._Z11test_kernelPf,"ax",@progbits
	.align	128
        .global         _Z11test_kernelPf
        .type           _Z11test_kernelPf,@function
        .size           _Z11test_kernelPf,(.L_x_1 - _Z11test_kernelPf)
        .other          _Z11test_kernelPf,@"STO_CUDA_ENTRY STV_DEFAULT"
_Z11test_kernelPf:
.text._Z11test_kernelPf:
[----:B------:R-:W-:Y:S08]  /*0000*/  LDC R1, c[0x0][0x37c] ;  /* 0x0000df00ff017b82 */ /* 0x000ff00000000800 */
[----:B------:R-:W0:Y:S01]  /*0010*/  LDC.64 R2, c[0x0][0x380] ;  /* 0x0000e000ff027b82 */ /* 0x000e220000000a00 */
[----:B------:R-:W0:Y:S01]  /*0020*/  LDCU.64 UR4, c[0x0][0x358] ;  /* 0x00006b00ff0477ac */ /* 0x000e220008000a00 */
[----:B------:R-:W-:-:S05]  /*0030*/  HFMA2 R5, -RZ, RZ, 3.078125, 0 ;  /* 0x42280000ff057431 */ /* 0x000fca00000001ff */
[----:B0-----:R-:W-:Y:S01]  /*0040*/  STG.E desc[UR4][R2.64], R5 ;  /* 0x0000000502007986 */ /* 0x001fe2000c101904 */
[----:B------:R-:W-:Y:S05]  /*0050*/  EXIT ;  /* 0x000000000000794d */ /* 0x000fea0003800000 */
.L_x_0:
[----:B------:R-:W-:-:S00]  /*0060*/  BRA `(.L_x_0) ;  /* 0xfffffffc00fc7947 */ /* 0x000fc0000383ffff */
[----:B------:R-:W-:-:S00]  /*0070*/  NOP ;  /* 0x0000000000007918 */ /* 0x000fc00000000000 */
        /* <DEDUP_REMOVED lines=8> */
.L_x_1:


//--------------------- .nv.shared.reserved.0     --------------------------
	.section	.nv.shared.reserved.0,"aw",@nobits
	.weak		__nv_reservedSMEM_offset_0_alias
	.size		__nv_reservedSMEM_offset_0_alias, 0, 64
	.other		__nv_reservedSMEM_offset_0_alias,@"STO_CUDA_RESERVED_SHARED STV_DEFAULT"
__nv_reservedSMEM_offset_0_alias:
	.zero		0
	.zero		64


//--------------------- .nv.constant0._Z11test_kernelPf --------------------------
	.section	.nv.constant0._Z11test_kernelPf,"a",@progbits
	.sectionflags	@""
	.align	4
.nv.constant0._Z11test_kernelPf:
	.zero		904


//--------------------- SYMBOLS --------------------------

	.type		.nv.reservedSmem.offset0,@object
	.size		.nv.reservedSmem.offset0,0x4
